//
// Generated by NVIDIA NVVM Compiler
//
// Compiler Build ID: CL-36424714
// Cuda compilation tools, release 13.0, V13.0.88
// Based on NVVM 20.0.0
//

.version 9.0
.target sm_100
.address_size 64

	// .globl	_Z4iotamPll

.visible .entry _Z4iotamPll(
	.param .u64 _Z4iotamPll_param_0,
	.param .u64 .ptr .align 1 _Z4iotamPll_param_1,
	.param .u64 _Z4iotamPll_param_2
)
{
	.reg .pred 	%p<2>;
	.reg .b32 	%r<5>;
	.reg .b64 	%rd<9>;

	ld.param.u64 	%rd4, [_Z4iotamPll_param_0];
	ld.param.u64 	%rd2, [_Z4iotamPll_param_1];
	ld.param.u64 	%rd3, [_Z4iotamPll_param_2];
	mov.u32 	%r1, %ctaid.x;
	mov.u32 	%r2, %ntid.x;
	mov.u32 	%r3, %tid.x;
	mad.lo.s32 	%r4, %r1, %r2, %r3;
	cvt.s64.s32 	%rd1, %r4;
	setp.le.u64 	%p1, %rd4, %rd1;
	@%p1 bra 	$L__BB0_2;
	cvta.to.global.u64 	%rd5, %rd2;
	add.s64 	%rd6, %rd3, %rd1;
	shl.b64 	%rd7, %rd1, 3;
	add.s64 	%rd8, %rd5, %rd7;
	st.global.u64 	[%rd8], %rd6;
$L__BB0_2:
	ret;

}


// ===== COMPILED SASS (sm_100) =====

	.target	sm_100

	.elftype	@"ET_EXEC"


//--------------------- .note.nv.tkinfo           --------------------------
	.section	.note.nv.tkinfo,"",@"SHT_NOTE"
	.sectionflags	@"SHF_NOTE_NV_TKINFO"
	.tkinfo
        /*0018*/ 	.word	0x00000002
        /*0030*/ 	.string	""
        /*0030*/ 	.string	"ptxas"
        /*0030*/ 	.string	"Cuda compilation tools, release 13.0, V13.0.88"
        /*0030*/ 	.string	"Build cuda_13.0.r13.0/compiler.36424714_0"
        /*0030*/ 	.string	"-arch sm_100 -m 64 "



//--------------------- .note.nv.cuinfo           --------------------------
	.section	.note.nv.cuinfo,"",@"SHT_NOTE"
	.sectionflags	@"SHF_NOTE_NV_CUINFO"
        /*0018*/ 	.short	0x0002
        /*001a*/ 	.short	0x0064
        /*001c*/ 	.short	0x0082
	.zero		2


//--------------------- .nv.info                  --------------------------
	.section	.nv.info,"",@"SHT_CUDA_INFO"
	.align	4


	//----- nvinfo : EIATTR_REGCOUNT
	.align		4
        /*0000*/ 	.byte	0x04, 0x2f
        /*0002*/ 	.short	(.L_1 - .L_0)
	.align		4
.L_0:
        /*0004*/ 	.word	index@(_Z4iotamPll)
        /*0008*/ 	.word	0x00000008


	//----- nvinfo : EIATTR_FRAME_SIZE
	.align		4
.L_1:
        /*000c*/ 	.byte	0x04, 0x11
        /*000e*/ 	.short	(.L_3 - .L_2)
	.align		4
.L_2:
        /*0010*/ 	.word	index@(_Z4iotamPll)
        /*0014*/ 	.word	0x00000000


	//----- nvinfo : EIATTR_MIN_STACK_SIZE
	.align		4
.L_3:
        /*0018*/ 	.byte	0x04, 0x12
        /*001a*/ 	.short	(.L_5 - .L_4)
	.align		4
.L_4:
        /*001c*/ 	.word	index@(_Z4iotamPll)
        /*0020*/ 	.word	0x00000000
.L_5:


//--------------------- .nv.compat                --------------------------
	.section	.nv.compat,"",@"SHT_CUDA_COMPAT_INFO"
	.align	4
        /*0000*/ 	.byte	0x02, 0x09, 0x00, 0x00, 0x02, 0x02, 0x01, 0x00, 0x02, 0x05, 0x05, 0x00, 0x03, 0x07, 0x01, 0x01
        /*0010*/ 	.byte	0x02, 0x03, 0x00, 0x00, 0x02, 0x06, 0x01, 0x00, 0x04, 0x0b, 0x08, 0x00, 0x09, 0x00, 0x00, 0x00
        /*0020*/ 	.byte	0x00, 0x00, 0x00, 0x00


//--------------------- .nv.info._Z4iotamPll      --------------------------
	.section	.nv.info._Z4iotamPll,"",@"SHT_CUDA_INFO"
	.sectionflags	@""
	.align	4


	//----- nvinfo : EIATTR_CUDA_API_VERSION
	.align		4
        /*0000*/ 	.byte	0x04, 0x37
        /*0002*/ 	.short	(.L_7 - .L_6)
.L_6:
        /*0004*/ 	.word	0x00000082


	//----- nvinfo : EIATTR_KPARAM_INFO
	.align		4
.L_7:
        /*0008*/ 	.byte	0x04, 0x17
        /*000a*/ 	.short	(.L_9 - .L_8)
.L_8:
        /*000c*/ 	.word	0x00000000
        /*0010*/ 	.short	0x0002
        /*0012*/ 	.short	0x0010
        /*0014*/ 	.byte	0x00, 0xf0, 0x21, 0x00


	//----- nvinfo : EIATTR_KPARAM_INFO
	.align		4
.L_9:
        /*0018*/ 	.byte	0x04, 0x17
        /*001a*/ 	.short	(.L_11 - .L_10)
.L_10:
        /*001c*/ 	.word	0x00000000
        /*0020*/ 	.short	0x0001
        /*0022*/ 	.short	0x0008
        /*0024*/ 	.byte	0x00, 0xf5, 0x21, 0x00


	//----- nvinfo : EIATTR_KPARAM_INFO
	.align		4
.L_11:
        /*0028*/ 	.byte	0x04, 0x17
        /*002a*/ 	.short	(.L_13 - .L_12)
.L_12:
        /*002c*/ 	.word	0x00000000
        /*0030*/ 	.short	0x0000
        /*0032*/ 	.short	0x0000
        /*0034*/ 	.byte	0x00, 0xf0, 0x21, 0x00


	//----- nvinfo : EIATTR_SPARSE_MMA_MASK
	.align		4
.L_13:
        /*0038*/ 	.byte	0x03, 0x50
        /*003a*/ 	.short	0x0000


	//----- nvinfo : EIATTR_MAXREG_COUNT
	.align		4
        /*003c*/ 	.byte	0x03, 0x1b
        /*003e*/ 	.short	0x00ff


	//----- nvinfo : EIATTR_MERCURY_ISA_VERSION
	.align		4
        /*0040*/ 	.byte	0x03, 0x5f
        /*0042*/ 	.short	0x0101


	//----- nvinfo : EIATTR_VRC_CTA_INIT_COUNT
	.align		4
        /*0044*/ 	.byte	0x02, 0x4a
	.zero		1
	.zero		1


	//----- nvinfo : EIATTR_EXIT_INSTR_OFFSETS
	.align		4
        /*0048*/ 	.byte	0x04, 0x1c
        /*004a*/ 	.short	(.L_15 - .L_14)


	//   ....[0]....
.L_14:
        /*004c*/ 	.word	0x00000090


	//   ....[1]....
        /*0050*/ 	.word	0x00000120


	//----- nvinfo : EIATTR_CBANK_PARAM_SIZE
	.align		4
.L_15:
        /*0054*/ 	.byte	0x03, 0x19
        /*0056*/ 	.short	0x0018


	//----- nvinfo : EIATTR_PARAM_CBANK
	.align		4
        /*0058*/ 	.byte	0x04, 0x0a
        /*005a*/ 	.short	(.L_17 - .L_16)
	.align		4
.L_16:
        /*005c*/ 	.word	index@(.nv.constant0._Z4iotamPll)
        /*0060*/ 	.short	0x0380
        /*0062*/ 	.short	0x0018


	//----- nvinfo : EIATTR_SW_WAR
	.align		4
.L_17:
        /*0064*/ 	.byte	0x04, 0x36
        /*0066*/ 	.short	(.L_19 - .L_18)
.L_18:
        /*0068*/ 	.word	0x00000008
.L_19:


//--------------------- .nv.callgraph             --------------------------
	.section	.nv.callgraph,"",@"SHT_CUDA_CALLGRAPH"
	.align	4
	.sectionentsize	8
	.align		4
        /*0000*/ 	.word	0x00000000
	.align		4
        /*0004*/ 	.word	0xffffffff
	.align		4
        /*0008*/ 	.word	0x00000000
	.align		4
        /*000c*/ 	.word	0xfffffffe
	.align		4
        /*0010*/ 	.word	0x00000000
	.align		4
        /*0014*/ 	.word	0xfffffffd
	.align		4
        /*0018*/ 	.word	0x00000000
	.align		4
        /*001c*/ 	.word	0xfffffffc


//--------------------- .text._Z4iotamPll         --------------------------
	.section	.text._Z4iotamPll,"ax",@progbits
	.align	128
        .global         _Z4iotamPll
        .type           _Z4iotamPll,@function
        .size           _Z4iotamPll,(.L_x_1 - _Z4iotamPll)
        .other          _Z4iotamPll,@"STO_CUDA_ENTRY STV_DEFAULT"
_Z4iotamPll:
.text._Z4iotamPll:
[----:B------:R-:W-:Y:S01]  /*0000*/  LDC R1, c[0x0][0x37c] ;  /* 0x0000df00ff017b82 */ /* 0x000fe20000000800 */
[----:B------:R-:W0:Y:S07]  /*0010*/  S2R R3, SR_TID.X ;  /* 0x0000000000037919 */ /* 0x000e2e0000002100 */
[----:B------:R-:W0:Y:S01]  /*0020*/  S2UR UR4, SR_CTAID.X ;  /* 0x00000000000479c3 */ /* 0x000e220000002500 */
[----:B------:R-:W1:Y:S07]  /*0030*/  LDCU.64 UR6, c[0x0][0x380] ;  /* 0x00007000ff0677ac */ /* 0x000e6e0008000a00 */
[----:B------:R-:W0:Y:S02]  /*0040*/  LDC R0, c[0x0][0x360] ;  /* 0x0000d800ff007b82 */ /* 0x000e240000000800 */
[----:B0-----:R-:W-:-:S05]  /*0050*/  IMAD R0, R0, UR4, R3 ;  /* 0x0000000400007c24 */ /* 0x001fca000f8e0203 */
[----:B-1----:R-:W-:Y:S02]  /*0060*/  ISETP.GE.U32.AND P0, PT, R0, UR6, PT ;  /* 0x0000000600007c0c */ /* 0x002fe4000bf06070 */
[----:B------:R-:W-:-:S04]  /*0070*/  SHF.R.S32.HI R5, RZ, 0x1f, R0 ;  /* 0x0000001fff057819 */ /* 0x000fc80000011400 */
[----:B------:R-:W-:-:S13]  /*0080*/  ISETP.GE.U32.AND.EX P0, PT, R5, UR7, PT, P0 ;  /* 0x0000000705007c0c */ /* 0x000fda000bf06100 */
[----:B------:R-:W-:Y:S05]  /*0090*/  @P0 EXIT ;  /* 0x000000000000094d */ /* 0x000fea0003800000 */
[----:B------:R-:W0:Y:S01]  /*00a0*/  LDCU.64 UR6, c[0x0][0x390] ;  /* 0x00007200ff0677ac */ /* 0x000e220008000a00 */
[----:B------:R-:W1:Y:S01]  /*00b0*/  LDCU.64 UR8, c[0x0][0x388] ;  /* 0x00007100ff0877ac */ /* 0x000e620008000a00 */
[----:B------:R-:W2:Y:S01]  /*00c0*/  LDCU.64 UR4, c[0x0][0x358] ;  /* 0x00006b00ff0477ac */ /* 0x000ea20008000a00 */
[C---:B0-----:R-:W-:Y:S02]  /*00d0*/  IADD3 R2, P0, PT, R0.reuse, UR6, RZ ;  /* 0x0000000600027c10 */ /* 0x041fe4000ff1e0ff */
[C---:B-1----:R-:W-:Y:S02]  /*00e0*/  LEA R4, P1, R0.reuse, UR8, 0x3 ;  /* 0x0000000800047c11 */ /* 0x042fe4000f8218ff */
[----:B------:R-:W-:Y:S02]  /*00f0*/  IADD3.X R3, PT, PT, R5, UR7, RZ, P0, !PT ;  /* 0x0000000705037c10 */ /* 0x000fe400087fe4ff */
[----:B------:R-:W-:-:S05]  /*0100*/  LEA.HI.X R5, R0, UR9, R5, 0x3, P1 ;  /* 0x0000000900057c11 */ /* 0x000fca00088f1c05 */
[----:B--2---:R-:W-:Y:S01]  /*0110*/  STG.E.64 desc[UR4][R4.64], R2 ;  /* 0x0000000204007986 */ /* 0x004fe2000c101b04 */
[----:B------:R-:W-:Y:S05]  /*0120*/  EXIT ;  /* 0x000000000000794d */ /* 0x000fea0003800000 */
.L_x_0:
[----:B------:R-:W-:-:S00]  /*0130*/  BRA `(.L_x_0) ;  /* 0xfffffffc00fc7947 */ /* 0x000fc0000383ffff */
[----:B------:R-:W-:-:S00]  /*0140*/  NOP ;  /* 0x0000000000007918 */ /* 0x000fc00000000000 */
        /* <DEDUP_REMOVED lines=11> */
.L_x_1:


//--------------------- .nv.shared.reserved.0     --------------------------
	.section	.nv.shared.reserved.0,"aw",@nobits
	.weak		__nv_reservedSMEM_offset_0_alias
	.size		__nv_reservedSMEM_offset_0_alias, 0, 64
	.other		__nv_reservedSMEM_offset_0_alias,@"STO_CUDA_RESERVED_SHARED STV_DEFAULT"
__nv_reservedSMEM_offset_0_alias:
	.zero		0
	.zero		64


//--------------------- .nv.constant0._Z4iotamPll --------------------------
	.section	.nv.constant0._Z4iotamPll,"a",@progbits
	.sectionflags	@""
	.align	4
.nv.constant0._Z4iotamPll:
	.zero		920


//--------------------- SYMBOLS --------------------------

	.type		.nv.reservedSmem.offset0,@object
	.size		.nv.reservedSmem.offset0,0x4
